	.headerflags	@"EF_CUDA_TEXMODE_UNIFIED EF_CUDA_64BIT_ADDRESS EF_CUDA_ACCELERATORS EF_CUDA_SM90 EF_CUDA_VIRTUAL_SM(EF_CUDA_SM90)"
	.elftype	@"ET_EXEC"


//--------------------- .nv.info                  --------------------------
	.section	.nv.info,"",@"SHT_CUDA_INFO"
	.align	4


	//----- nvinfo : EIATTR_REGCOUNT
	.align		4
        /*0000*/ 	.byte	0x04, 0x2f
        /*0002*/ 	.short	(.L_3 - .L_2)
	.align		4
.L_2:
        /*0004*/ 	.word	index@(triton_poi_fused__native_batch_norm_legit_no_training_relu_1)
        /*0008*/ 	.word	0x00000010


	//----- nvinfo : EIATTR_MIN_STACK_SIZE
	.align		4
.L_3:
        /*000c*/ 	.byte	0x04, 0x12
        /*000e*/ 	.short	(.L_5 - .L_4)
	.align		4
.L_4:
        /*0010*/ 	.word	index@(triton_poi_fused__native_batch_norm_legit_no_training_relu_1)
        /*0014*/ 	.word	0x00000000


	//----- nvinfo : EIATTR_FRAME_SIZE
	.align		4
.L_5:
        /*0018*/ 	.byte	0x04, 0x11
        /*001a*/ 	.short	(.L_7 - .L_6)
	.align		4
.L_6:
        /*001c*/ 	.word	index@(triton_poi_fused__native_batch_norm_legit_no_training_relu_1)
        /*0020*/ 	.word	0x00000000


	//----- nvinfo : EIATTR_MIN_STACK_SIZE
	.align		4
.L_7:
        /*0024*/ 	.byte	0x04, 0x12
        /*0026*/ 	.short	(.L_9 - .L_8)
	.align		4
.L_8:
        /*0028*/ 	.word	index@(triton_poi_fused__native_batch_norm_legit_no_training_relu_1)
        /*002c*/ 	.word	0x00000000
.L_9:


//--------------------- .nv.info.triton_poi_fused__native_batch_norm_legit_no_training_relu_1 --------------------------
	.section	.nv.info.triton_poi_fused__native_batch_norm_legit_no_training_relu_1,"",@"SHT_CUDA_INFO"
	.sectionflags	@""
	.align	4


	//----- nvinfo : EIATTR_CUDA_API_VERSION
	.align		4
        /*0000*/ 	.byte	0x04, 0x37
        /*0002*/ 	.short	(.L_11 - .L_10)
.L_10:
        /*0004*/ 	.word	0x0000007c


	//----- nvinfo : EIATTR_KPARAM_INFO
	.align		4
.L_11:
        /*0008*/ 	.byte	0x04, 0x17
        /*000a*/ 	.short	(.L_13 - .L_12)
.L_12:
        /*000c*/ 	.word	0x00000000
        /*0010*/ 	.short	0x0006
        /*0012*/ 	.short	0x0030
        /*0014*/ 	.byte	0x00, 0xf0, 0x11, 0x00


	//----- nvinfo : EIATTR_KPARAM_INFO
	.align		4
.L_13:
        /*0018*/ 	.byte	0x04, 0x17
        /*001a*/ 	.short	(.L_15 - .L_14)
.L_14:
        /*001c*/ 	.word	0x00000000
        /*0020*/ 	.short	0x0005
        /*0022*/ 	.short	0x0028
        /*0024*/ 	.byte	0x00, 0xf4, 0x21, 0x00


	//----- nvinfo : EIATTR_KPARAM_INFO
	.align		4
.L_15:
        /*0028*/ 	.byte	0x04, 0x17
        /*002a*/ 	.short	(.L_17 - .L_16)
.L_16:
        /*002c*/ 	.word	0x00000000
        /*0030*/ 	.short	0x0004
        /*0032*/ 	.short	0x0020
        /*0034*/ 	.byte	0x00, 0xf4, 0x21, 0x00


	//----- nvinfo : EIATTR_KPARAM_INFO
	.align		4
.L_17:
        /*0038*/ 	.byte	0x04, 0x17
        /*003a*/ 	.short	(.L_19 - .L_18)
.L_18:
        /*003c*/ 	.word	0x00000000
        /*0040*/ 	.short	0x0003
        /*0042*/ 	.short	0x0018
        /*0044*/ 	.byte	0x00, 0xf4, 0x21, 0x00


	//----- nvinfo : EIATTR_KPARAM_INFO
	.align		4
.L_19:
        /*0048*/ 	.byte	0x04, 0x17
        /*004a*/ 	.short	(.L_21 - .L_20)
.L_20:
        /*004c*/ 	.word	0x00000000
        /*0050*/ 	.short	0x0002
        /*0052*/ 	.short	0x0010
        /*0054*/ 	.byte	0x00, 0xf4, 0x21, 0x00


	//----- nvinfo : EIATTR_KPARAM_INFO
	.align		4
.L_21:
        /*0058*/ 	.byte	0x04, 0x17
        /*005a*/ 	.short	(.L_23 - .L_22)
.L_22:
        /*005c*/ 	.word	0x00000000
        /*0060*/ 	.short	0x0001
        /*0062*/ 	.short	0x0008
        /*0064*/ 	.byte	0x00, 0xf4, 0x21, 0x00


	//----- nvinfo : EIATTR_KPARAM_INFO
	.align		4
.L_23:
        /*0068*/ 	.byte	0x04, 0x17
        /*006a*/ 	.short	(.L_25 - .L_24)
.L_24:
        /*006c*/ 	.word	0x00000000
        /*0070*/ 	.short	0x0000
        /*0072*/ 	.short	0x0000
        /*0074*/ 	.byte	0x00, 0xf4, 0x21, 0x00


	//----- nvinfo : EIATTR_SPARSE_MMA_MASK
	.align		4
.L_25:
        /*0078*/ 	.byte	0x03, 0x50
        /*007a*/ 	.short	0x0000


	//----- nvinfo : EIATTR_MAXREG_COUNT
	.align		4
        /*007c*/ 	.byte	0x03, 0x1b
        /*007e*/ 	.short	0x00ff


	//----- nvinfo : EIATTR_EXIT_INSTR_OFFSETS
	.align		4
        /*0080*/ 	.byte	0x04, 0x1c
        /*0082*/ 	.short	(.L_27 - .L_26)


	//   ....[0]....
.L_26:
        /*0084*/ 	.word	0x00000250


	//   ....[1]....
        /*0088*/ 	.word	0x00000270


	//----- nvinfo : EIATTR_REQNTID
	.align		4
.L_27:
        /*008c*/ 	.byte	0x04, 0x10
        /*008e*/ 	.short	(.L_29 - .L_28)
.L_28:
        /*0090*/ 	.word	0x00000080
        /*0094*/ 	.word	0x00000001
        /*0098*/ 	.word	0x00000001


	//----- nvinfo : EIATTR_CBANK_PARAM_SIZE
	.align		4
.L_29:
        /*009c*/ 	.byte	0x03, 0x19
        /*009e*/ 	.short	0x0034


	//----- nvinfo : EIATTR_PARAM_CBANK
	.align		4
        /*00a0*/ 	.byte	0x04, 0x0a
        /*00a2*/ 	.short	(.L_31 - .L_30)
	.align		4
.L_30:
        /*00a4*/ 	.word	index@(.nv.constant0.triton_poi_fused__native_batch_norm_legit_no_training_relu_1)
        /*00a8*/ 	.short	0x0210
        /*00aa*/ 	.short	0x0034


	//----- nvinfo : EIATTR_SW_WAR
	.align		4
.L_31:
        /*00ac*/ 	.byte	0x04, 0x36
        /*00ae*/ 	.short	(.L_33 - .L_32)
.L_32:
        /*00b0*/ 	.word	0x00000008
.L_33:


//--------------------- .nv.callgraph             --------------------------
	.section	.nv.callgraph,"",@"SHT_CUDA_CALLGRAPH"
	.align	4
	.sectionentsize	8
	.align		4
        /*0000*/ 	.word	0x00000000
	.align		4
        /*0004*/ 	.word	0xffffffff
	.align		4
        /*0008*/ 	.word	0x00000000
	.align		4
        /*000c*/ 	.word	0xfffffffe
	.align		4
        /*0010*/ 	.word	0x00000000
	.align		4
        /*0014*/ 	.word	0xfffffffd
	.align		4
        /*0018*/ 	.word	0x00000000
	.align		4
        /*001c*/ 	.word	0xfffffffc


//--------------------- .nv.constant4             --------------------------
	.section	.nv.constant4,"a",@progbits
	.align	8
	.align		8
.nv.constant4:
        /*0000*/ 	.dword	_$_str
	.align		8
        /*0008*/ 	.dword	_$_str_$_2


//--------------------- .text.triton_poi_fused__native_batch_norm_legit_no_training_relu_1 --------------------------
	.section	.text.triton_poi_fused__native_batch_norm_legit_no_training_relu_1,"ax",@progbits
	.align	128
        .global         triton_poi_fused__native_batch_norm_legit_no_training_relu_1
        .type           triton_poi_fused__native_batch_norm_legit_no_training_relu_1,@function
        .size           triton_poi_fused__native_batch_norm_legit_no_training_relu_1,(.L_x_1 - triton_poi_fused__native_batch_norm_legit_no_training_relu_1)
        .other          triton_poi_fused__native_batch_norm_legit_no_training_relu_1,@"STO_CUDA_ENTRY STV_DEFAULT"
triton_poi_fused__native_batch_norm_legit_no_training_relu_1:
.text.triton_poi_fused__native_batch_norm_legit_no_training_relu_1:
[----:B------:R-:W0:Y:S08]  /*0000*/  LDC R1, c[0x0][0x28] ;  /* 0x00000a00ff017b82 */ /* 0x000e300000000800 */
[----:B------:R-:W1:Y:S01]  /*0010*/  LDC.64 R6, c[0x0][0x220] ;  /* 0x00008800ff067b82 */ /* 0x000e620000000a00 */
[----:B------:R-:W-:Y:S01]  /*0020*/  ULDC.64 UR4, c[0x0][0x208] ;  /* 0x0000820000047ab9 */ /* 0x000fe20000000a00 */
[----:B------:R-:W2:Y:S01]  /*0030*/  S2R R0, SR_TID.X ;  /* 0x0000000000007919 */ /* 0x000ea20000002100 */
[----:B------:R-:W3:Y:S05]  /*0040*/  S2R R13, SR_CTAID.X ;  /* 0x00000000000d7919 */ /* 0x000eea0000002500 */
[----:B------:R-:W4:Y:S01]  /*0050*/  LDC.64 R2, c[0x0][0x210] ;  /* 0x00008400ff027b82 */ /* 0x000f220000000a00 */
[----:B-1----:R-:W5:Y:S07]  /*0060*/  LDG.E R6, desc[UR4][R6.64] ;  /* 0x0000000406067981 */ /* 0x002f6e000c1e1900 */
[----:B------:R-:W1:Y:S08]  /*0070*/  LDC.64 R4, c[0x0][0x218] ;  /* 0x00008600ff047b82 */ /* 0x000e700000000a00 */
[----:B------:R-:W1:Y:S01]  /*0080*/  LDC.64 R8, c[0x0][0x228] ;  /* 0x00008a00ff087b82 */ /* 0x000e620000000a00 */
[----:B--2---:R-:W-:-:S04]  /*0090*/  LOP3.LUT R0, R0, 0x7f, RZ, 0xc0, !PT ;  /* 0x0000007f00007812 */ /* 0x004fc800078ec0ff */
[----:B---3--:R-:W-:Y:S01]  /*00a0*/  LEA R13, R13, R0, 0x7 ;  /* 0x000000000d0d7211 */ /* 0x008fe200078e38ff */
[----:B------:R-:W-:Y:S02]  /*00b0*/  HFMA2.MMA R0, -RZ, RZ, 0, 0 ;  /* 0x00000000ff007435 */ /* 0x000fe400000001ff */
[----:B------:R-:W2:Y:S01]  /*00c0*/  LDC.64 R10, c[0x0][0x230] ;  /* 0x00008c00ff0a7b82 */ /* 0x000ea20000000a00 */
[C---:B------:R-:W-:Y:S01]  /*00d0*/  ISETP.GE.AND P0, PT, R13.reuse, 0x310, PT ;  /* 0x000003100d00780c */ /* 0x040fe20003f06270 */
[----:B----4-:R-:W-:Y:S01]  /*00e0*/  IMAD.WIDE R2, R13, 0x4, R2 ;  /* 0x000000040d027825 */ /* 0x010fe200078e0202 */
[----:B-1----:R-:W3:Y:S11]  /*00f0*/  LDG.E R5, desc[UR4][R4.64] ;  /* 0x0000000404057981 */ /* 0x002ef6000c1e1900 */
[----:B------:R1:W3:Y:S04]  /*0100*/  @!P0 LDG.E R0, desc[UR4][R2.64] ;  /* 0x0000000402008981 */ /* 0x0002e8000c1e1900 */
[----:B0-----:R-:W4:Y:S04]  /*0110*/  LDG.E R8, desc[UR4][R8.64] ;  /* 0x0000000408087981 */ /* 0x001f28000c1e1900 */
[----:B--2---:R-:W4:Y:S01]  /*0120*/  LDG.E R11, desc[UR4][R10.64] ;  /* 0x000000040a0b7981 */ /* 0x004f22000c1e1900 */
[----:B-1----:R-:W-:Y:S01]  /*0130*/  MOV R2, 0x3e800000 ;  /* 0x3e80000000027802 */ /* 0x002fe20000000f00 */
[----:B-----5:R-:W-:-:S04]  /*0140*/  FADD R6, R6, 9.9999997473787516356e-06 ;  /* 0x3727c5ac06067421 */ /* 0x020fc80000000000 */
[----:B------:R-:W0:Y:S02]  /*0150*/  MUFU.SQRT R7, R6 ;  /* 0x0000000600077308 */ /* 0x000e240000002000 */
[C---:B0-----:R-:W-:Y:S02]  /*0160*/  FSETP.GT.AND P1, PT, R7.reuse, 8.50705917302346158658e+37, PT ;  /* 0x7e8000000700780b */ /* 0x041fe40003f24000 */
[----:B------:R-:W-:-:S11]  /*0170*/  FSETP.GEU.AND P2, PT, R7, 1.175494350822287508e-38, PT ;  /* 0x008000000700780b */ /* 0x000fd60003f4e000 */
[----:B------:R-:W-:-:S04]  /*0180*/  @P1 FMUL R7, R7, 0.25 ;  /* 0x3e80000007071820 */ /* 0x000fc80000400000 */
[----:B------:R-:W-:-:S06]  /*0190*/  @!P2 FMUL R7, R7, 16777216 ;  /* 0x4b8000000707a820 */ /* 0x000fcc0000400000 */
[----:B------:R-:W0:Y:S01]  /*01a0*/  MUFU.RCP R7, R7 ;  /* 0x0000000700077308 */ /* 0x000e220000001000 */
[----:B------:R-:W-:Y:S02]  /*01b0*/  FSEL R4, R2, 1, P1 ;  /* 0x3f80000002047808 */ /* 0x000fe40000800000 */
[----:B------:R-:W1:Y:S03]  /*01c0*/  LDC.64 R2, c[0x0][0x238] ;  /* 0x00008e00ff027b82 */ /* 0x000e660000000a00 */
[----:B------:R-:W-:Y:S01]  /*01d0*/  @!P2 FMUL R4, R4, 16777216 ;  /* 0x4b8000000404a820 */ /* 0x000fe20000400000 */
[----:B---3--:R-:W-:-:S03]  /*01e0*/  FADD R0, -R5, R0 ;  /* 0x0000000005007221 */ /* 0x008fc60000000100 */
[----:B0-----:R-:W-:-:S04]  /*01f0*/  FMUL R5, R7, R4 ;  /* 0x0000000407057220 */ /* 0x001fc80000400000 */
[----:B------:R-:W-:-:S04]  /*0200*/  FMUL R0, R0, R5 ;  /* 0x0000000500007220 */ /* 0x000fc80000400000 */
[----:B----4-:R-:W-:-:S05]  /*0210*/  FFMA R0, R8, R0, R11 ;  /* 0x0000000008007223 */ /* 0x010fca000000000b */
[----:B------:R-:W-:Y:S01]  /*0220*/  FSETP.GEU.AND P1, PT, R0, RZ, PT ;  /* 0x000000ff0000720b */ /* 0x000fe20003f2e000 */
[----:B-1----:R-:W-:-:S03]  /*0230*/  IMAD.WIDE R2, R13, 0x4, R2 ;  /* 0x000000040d027825 */ /* 0x002fc600078e0202 */
[----:B------:R-:W-:Y:S01]  /*0240*/  FSEL R5, R0, RZ, P1 ;  /* 0x000000ff00057208 */ /* 0x000fe20000800000 */
[----:B------:R-:W-:Y:S08]  /*0250*/  @P0 EXIT ;  /* 0x000000000000094d */ /* 0x000ff00003800000 */
[----:B------:R-:W-:Y:S01]  /*0260*/  STG.E desc[UR4][R2.64], R5 ;  /* 0x0000000502007986 */ /* 0x000fe2000c101904 */
[----:B------:R-:W-:Y:S05]  /*0270*/  EXIT ;  /* 0x000000000000794d */ /* 0x000fea0003800000 */
.L_x_0:
[----:B------:R-:W-:-:S00]  /*0280*/  BRA `(.L_x_0) ;  /* 0xfffffffc00fc7947 */ /* 0x000fc0000383ffff */
[----:B------:R-:W-:-:S00]  /*0290*/  NOP ;  /* 0x0000000000007918 */ /* 0x000fc00000000000 */
        /* <DEDUP_REMOVED lines=14> */
.L_x_1:


//--------------------- .nv.global.init           --------------------------
	.section	.nv.global.init,"aw",@progbits
.nv.global.init:
	.type		_$_str,@object
	.size		_$_str,(_$_str_$_2 - _$_str)
_$_str:
        /*0000*/ 	.byte	0x5f, 0x5f, 0x43, 0x55, 0x44, 0x41, 0x5f, 0x46, 0x54, 0x5a, 0x00
	.type		_$_str_$_2,@object
	.size		_$_str_$_2,(.L_1 - _$_str_$_2)
_$_str_$_2:
        /*000b*/ 	.byte	0x5f, 0x5f, 0x43, 0x55, 0x44, 0x41, 0x5f, 0x50, 0x52, 0x45, 0x43, 0x5f, 0x53, 0x51, 0x52, 0x54
        /*001b*/ 	.byte	0x00
.L_1:


//--------------------- .nv.constant0.triton_poi_fused__native_batch_norm_legit_no_training_relu_1 --------------------------
	.section	.nv.constant0.triton_poi_fused__native_batch_norm_legit_no_training_relu_1,"a",@progbits
	.sectionflags	@""
	.align	4
.nv.constant0.triton_poi_fused__native_batch_norm_legit_no_training_relu_1:
	.zero		580
